//
// Generated by NVIDIA NVVM Compiler
//
// Compiler Build ID: CL-36424714
// Cuda compilation tools, release 13.0, V13.0.88
// Based on NVVM 20.0.0
//

.version 9.0
.target sm_100
.address_size 64

	// .globl	_Z4funcv
.extern .func  (.param .b32 func_retval0) vprintf
(
	.param .b64 vprintf_param_0,
	.param .b64 vprintf_param_1
)
;
.global .align 1 .b8 $str[22] = {104, 101, 108, 108, 111, 32, 119, 111, 114, 108, 100, 32, 102, 114, 111, 109, 32, 71, 80, 85, 10};

.visible .entry _Z4funcv()
{
	.reg .b32 	%r<3>;
	.reg .b64 	%rd<3>;

	mov.u64 	%rd1, $str;
	cvta.global.u64 	%rd2, %rd1;
	{ // callseq 0, 0
	.param .b64 param0;
	st.param.b64 	[param0], %rd2;
	.param .b64 param1;
	st.param.b64 	[param1], 0;
	.param .b32 retval0;
	call.uni (retval0), 
	vprintf, 
	(
	param0, 
	param1
	);
	ld.param.b32 	%r1, [retval0];
	} // callseq 0
	ret;

}


// ===== COMPILED SASS (sm_100) =====

	.target	sm_100

	.elftype	@"ET_EXEC"


//--------------------- .note.nv.tkinfo           --------------------------
	.section	.note.nv.tkinfo,"",@"SHT_NOTE"
	.sectionflags	@"SHF_NOTE_NV_TKINFO"
	.tkinfo
        /*0018*/ 	.word	0x00000002
        /*0030*/ 	.string	""
        /*0030*/ 	.string	"ptxas"
        /*0030*/ 	.string	"Cuda compilation tools, release 13.0, V13.0.88"
        /*0030*/ 	.string	"Build cuda_13.0.r13.0/compiler.36424714_0"
        /*0030*/ 	.string	"-arch sm_100 -m 64 "



//--------------------- .note.nv.cuinfo           --------------------------
	.section	.note.nv.cuinfo,"",@"SHT_NOTE"
	.sectionflags	@"SHF_NOTE_NV_CUINFO"
        /*0018*/ 	.short	0x0002
        /*001a*/ 	.short	0x0064
        /*001c*/ 	.short	0x0082
	.zero		2


//--------------------- .nv.info                  --------------------------
	.section	.nv.info,"",@"SHT_CUDA_INFO"
	.align	4


	//----- nvinfo : EIATTR_REGCOUNT
	.align		4
        /*0000*/ 	.byte	0x04, 0x2f
        /*0002*/ 	.short	(.L_2 - .L_1)
	.align		4
.L_1:
        /*0004*/ 	.word	index@(_Z4funcv)
        /*0008*/ 	.word	0x00000018


	//----- nvinfo : EIATTR_FRAME_SIZE
	.align		4
.L_2:
        /*000c*/ 	.byte	0x04, 0x11
        /*000e*/ 	.short	(.L_4 - .L_3)
	.align		4
.L_3:
        /*0010*/ 	.word	index@(_Z4funcv)
        /*0014*/ 	.word	0x00000000


	//----- nvinfo : EIATTR_MIN_STACK_SIZE
	.align		4
.L_4:
        /*0018*/ 	.byte	0x04, 0x12
        /*001a*/ 	.short	(.L_6 - .L_5)
	.align		4
.L_5:
        /*001c*/ 	.word	index@(_Z4funcv)
        /*0020*/ 	.word	0x00000000
.L_6:


//--------------------- .nv.compat                --------------------------
	.section	.nv.compat,"",@"SHT_CUDA_COMPAT_INFO"
	.align	4
        /*0000*/ 	.byte	0x02, 0x09, 0x00, 0x00, 0x02, 0x02, 0x01, 0x00, 0x02, 0x05, 0x05, 0x00, 0x03, 0x07, 0x01, 0x01
        /*0010*/ 	.byte	0x02, 0x03, 0x00, 0x00, 0x02, 0x06, 0x01, 0x00, 0x04, 0x0b, 0x08, 0x00, 0x09, 0x00, 0x00, 0x00
        /*0020*/ 	.byte	0x00, 0x00, 0x00, 0x00


//--------------------- .nv.info._Z4funcv         --------------------------
	.section	.nv.info._Z4funcv,"",@"SHT_CUDA_INFO"
	.sectionflags	@""
	.align	4


	//----- nvinfo : EIATTR_CUDA_API_VERSION
	.align		4
        /*0000*/ 	.byte	0x04, 0x37
        /*0002*/ 	.short	(.L_8 - .L_7)
.L_7:
        /*0004*/ 	.word	0x00000082


	//----- nvinfo : EIATTR_SPARSE_MMA_MASK
	.align		4
.L_8:
        /*0008*/ 	.byte	0x03, 0x50
        /*000a*/ 	.short	0x0000


	//----- nvinfo : EIATTR_MAXREG_COUNT
	.align		4
        /*000c*/ 	.byte	0x03, 0x1b
        /*000e*/ 	.short	0x00ff


	//----- nvinfo : EIATTR_EXTERNS
	.align		4
        /*0010*/ 	.byte	0x04, 0x0f
        /*0012*/ 	.short	(.L_10 - .L_9)


	//   ....[0]....
	.align		4
.L_9:
        /*0014*/ 	.word	index@(vprintf)


	//----- nvinfo : EIATTR_MERCURY_ISA_VERSION
	.align		4
.L_10:
        /*0018*/ 	.byte	0x03, 0x5f
        /*001a*/ 	.short	0x0101


	//----- nvinfo : EIATTR_VRC_CTA_INIT_COUNT
	.align		4
        /*001c*/ 	.byte	0x02, 0x4a
	.zero		1
	.zero		1


	//----- nvinfo : EIATTR_SYSCALL_OFFSETS
	.align		4
        /*0020*/ 	.byte	0x04, 0x46
        /*0022*/ 	.short	(.L_12 - .L_11)


	//   ....[0]....
.L_11:
        /*0024*/ 	.word	0x00000080


	//----- nvinfo : EIATTR_EXIT_INSTR_OFFSETS
	.align		4
.L_12:
        /*0028*/ 	.byte	0x04, 0x1c
        /*002a*/ 	.short	(.L_14 - .L_13)


	//   ....[0]....
.L_13:
        /*002c*/ 	.word	0x00000090


	//----- nvinfo : EIATTR_SW_WAR
	.align		4
.L_14:
        /*0030*/ 	.byte	0x04, 0x36
        /*0032*/ 	.short	(.L_16 - .L_15)
.L_15:
        /*0034*/ 	.word	0x00000008
.L_16:


//--------------------- .nv.callgraph             --------------------------
	.section	.nv.callgraph,"",@"SHT_CUDA_CALLGRAPH"
	.align	4
	.sectionentsize	8
	.align		4
        /*0000*/ 	.word	0x00000000
	.align		4
        /*0004*/ 	.word	0xffffffff
	.align		4
        /*0008*/ 	.word	index@(_Z4funcv)
	.align		4
        /*000c*/ 	.word	index@(vprintf)
	.align		4
        /*0010*/ 	.word	0x00000000
	.align		4
        /*0014*/ 	.word	0xfffffffe
	.align		4
        /*0018*/ 	.word	0x00000000
	.align		4
        /*001c*/ 	.word	0xfffffffd
	.align		4
        /*0020*/ 	.word	0x00000000
	.align		4
        /*0024*/ 	.word	0xfffffffc


//--------------------- .nv.constant4             --------------------------
	.section	.nv.constant4,"a",@progbits
	.align	8
	.align		8
.nv.constant4:
        /*0000*/ 	.dword	vprintf
	.align		8
        /*0008*/ 	.dword	$str


//--------------------- .text._Z4funcv            --------------------------
	.section	.text._Z4funcv,"ax",@progbits
	.align	128
        .global         _Z4funcv
        .type           _Z4funcv,@function
        .size           _Z4funcv,(.L_x_2 - _Z4funcv)
        .other          _Z4funcv,@"STO_CUDA_ENTRY STV_DEFAULT"
_Z4funcv:
.text._Z4funcv:
[----:B------:R-:W0:Y:S01]  /*0000*/  LDC R1, c[0x0][0x37c] ;  /* 0x0000df00ff017b82 */ /* 0x000e220000000800 */
[----:B------:R-:W-:Y:S01]  /*0010*/  MOV R0, 0x0 ;  /* 0x0000000000007802 */ /* 0x000fe20000000f00 */
[----:B------:R-:W1:Y:S01]  /*0020*/  LDCU.64 UR4, c[0x4][0x8] ;  /* 0x01000100ff0477ac */ /* 0x000e620008000a00 */
[----:B------:R-:W-:-:S05]  /*0030*/  CS2R R6, SRZ ;  /* 0x0000000000067805 */ /* 0x000fca000001ff00 */
[----:B------:R2:W3:Y:S01]  /*0040*/  LDC.64 R2, c[0x4][R0] ;  /* 0x0100000000027b82 */ /* 0x0004e20000000a00 */
[----:B-1----:R-:W-:Y:S02]  /*0050*/  IMAD.U32 R4, RZ, RZ, UR4 ;  /* 0x00000004ff047e24 */ /* 0x002fe4000f8e00ff */
[----:B--2---:R-:W-:-:S07]  /*0060*/  IMAD.U32 R5, RZ, RZ, UR5 ;  /* 0x00000005ff057e24 */ /* 0x004fce000f8e00ff */
[----:B------:R-:W-:-:S07]  /*0070*/  LEPC R20, `(.L_x_0) ;  /* 0x000000001014794e */ /* 0x000fce0000000000 */
[----:B0--3--:R-:W-:Y:S05]  /*0080*/  CALL.ABS.NOINC R2 ;  /* 0x0000000002007343 */ /* 0x009fea0003c00000 */
.L_x_0:
[----:B------:R-:W-:Y:S05]  /*0090*/  EXIT ;  /* 0x000000000000794d */ /* 0x000fea0003800000 */
.L_x_1:
[----:B------:R-:W-:-:S00]  /*00a0*/  BRA `(.L_x_1) ;  /* 0xfffffffc00fc7947 */ /* 0x000fc0000383ffff */
[----:B------:R-:W-:-:S00]  /*00b0*/  NOP ;  /* 0x0000000000007918 */ /* 0x000fc00000000000 */
        /* <DEDUP_REMOVED lines=12> */
.L_x_2:


//--------------------- .nv.global.init           --------------------------
	.section	.nv.global.init,"aw",@progbits
.nv.global.init:
	.type		$str,@object
	.size		$str,(.L_0 - $str)
$str:
        /*0000*/ 	.byte	0x68, 0x65, 0x6c, 0x6c, 0x6f, 0x20, 0x77, 0x6f, 0x72, 0x6c, 0x64, 0x20, 0x66, 0x72, 0x6f, 0x6d
        /*0010*/ 	.byte	0x20, 0x47, 0x50, 0x55, 0x0a, 0x00
.L_0:


//--------------------- .nv.shared.reserved.0     --------------------------
	.section	.nv.shared.reserved.0,"aw",@nobits
	.weak		__nv_reservedSMEM_offset_0_alias
	.size		__nv_reservedSMEM_offset_0_alias, 0, 64
	.other		__nv_reservedSMEM_offset_0_alias,@"STO_CUDA_RESERVED_SHARED STV_DEFAULT"
__nv_reservedSMEM_offset_0_alias:
	.zero		0
	.zero		64


//--------------------- .nv.constant0._Z4funcv    --------------------------
	.section	.nv.constant0._Z4funcv,"a",@progbits
	.sectionflags	@""
	.align	4
.nv.constant0._Z4funcv:
	.zero		896


//--------------------- SYMBOLS --------------------------

	.type		.nv.reservedSmem.offset0,@object
	.size		.nv.reservedSmem.offset0,0x4
	.type		vprintf,@function
